//
// Generated by NVIDIA NVVM Compiler
//
// Compiler Build ID: CL-36424714
// Cuda compilation tools, release 13.0, V13.0.88
// Based on NVVM 20.0.0
//

.version 9.0
.target sm_100
.address_size 64

	// .globl	_Z20quantizeMatrixKernelPKfPafi

.visible .entry _Z20quantizeMatrixKernelPKfPafi(
	.param .u64 .ptr .align 1 _Z20quantizeMatrixKernelPKfPafi_param_0,
	.param .u64 .ptr .align 1 _Z20quantizeMatrixKernelPKfPafi_param_1,
	.param .f32 _Z20quantizeMatrixKernelPKfPafi_param_2,
	.param .u32 _Z20quantizeMatrixKernelPKfPafi_param_3
)
{
	.reg .pred 	%p<2>;
	.reg .b32 	%r<9>;
	.reg .b32 	%f<4>;
	.reg .b64 	%rd<9>;

	ld.param.u64 	%rd1, [_Z20quantizeMatrixKernelPKfPafi_param_0];
	ld.param.u64 	%rd2, [_Z20quantizeMatrixKernelPKfPafi_param_1];
	ld.param.f32 	%f1, [_Z20quantizeMatrixKernelPKfPafi_param_2];
	ld.param.u32 	%r2, [_Z20quantizeMatrixKernelPKfPafi_param_3];
	mov.u32 	%r3, %ctaid.x;
	mov.u32 	%r4, %ntid.x;
	mov.u32 	%r5, %tid.x;
	mad.lo.s32 	%r1, %r3, %r4, %r5;
	setp.ge.s32 	%p1, %r1, %r2;
	@%p1 bra 	$L__BB0_2;
	cvta.to.global.u64 	%rd3, %rd1;
	cvta.to.global.u64 	%rd4, %rd2;
	cvt.s64.s32 	%rd5, %r1;
	mul.wide.s32 	%rd6, %r1, 4;
	add.s64 	%rd7, %rd3, %rd6;
	ld.global.f32 	%f2, [%rd7];
	div.rn.f32 	%f3, %f2, %f1;
	cvt.rni.s32.f32 	%r6, %f3;
	min.s32 	%r7, %r6, 127;
	max.s32 	%r8, %r7, -128;
	add.s64 	%rd8, %rd4, %rd5;
	st.global.u8 	[%rd8], %r8;
$L__BB0_2:
	ret;

}


// ===== COMPILED SASS (sm_100) =====

	.target	sm_100

	.elftype	@"ET_EXEC"


//--------------------- .note.nv.tkinfo           --------------------------
	.section	.note.nv.tkinfo,"",@"SHT_NOTE"
	.sectionflags	@"SHF_NOTE_NV_TKINFO"
	.tkinfo
        /*0018*/ 	.word	0x00000002
        /*0030*/ 	.string	""
        /*0030*/ 	.string	"ptxas"
        /*0030*/ 	.string	"Cuda compilation tools, release 13.0, V13.0.88"
        /*0030*/ 	.string	"Build cuda_13.0.r13.0/compiler.36424714_0"
        /*0030*/ 	.string	"-arch sm_100 -m 64 "



//--------------------- .note.nv.cuinfo           --------------------------
	.section	.note.nv.cuinfo,"",@"SHT_NOTE"
	.sectionflags	@"SHF_NOTE_NV_CUINFO"
        /*0018*/ 	.short	0x0002
        /*001a*/ 	.short	0x0064
        /*001c*/ 	.short	0x0082
	.zero		2


//--------------------- .nv.info                  --------------------------
	.section	.nv.info,"",@"SHT_CUDA_INFO"
	.align	4


	//----- nvinfo : EIATTR_REGCOUNT
	.align		4
        /*0000*/ 	.byte	0x04, 0x2f
        /*0002*/ 	.short	(.L_1 - .L_0)
	.align		4
.L_0:
        /*0004*/ 	.word	index@(_Z20quantizeMatrixKernelPKfPafi)
        /*0008*/ 	.word	0x00000010


	//----- nvinfo : EIATTR_FRAME_SIZE
	.align		4
.L_1:
        /*000c*/ 	.byte	0x04, 0x11
        /*000e*/ 	.short	(.L_3 - .L_2)
	.align		4
.L_2:
        /*0010*/ 	.word	index@($__internal_0_$__cuda_sm3x_div_rn_noftz_f32_slowpath)
        /*0014*/ 	.word	0x00000000


	//----- nvinfo : EIATTR_FRAME_SIZE
	.align		4
.L_3:
        /*0018*/ 	.byte	0x04, 0x11
        /*001a*/ 	.short	(.L_5 - .L_4)
	.align		4
.L_4:
        /*001c*/ 	.word	index@(_Z20quantizeMatrixKernelPKfPafi)
        /*0020*/ 	.word	0x00000000


	//----- nvinfo : EIATTR_MIN_STACK_SIZE
	.align		4
.L_5:
        /*0024*/ 	.byte	0x04, 0x12
        /*0026*/ 	.short	(.L_7 - .L_6)
	.align		4
.L_6:
        /*0028*/ 	.word	index@(_Z20quantizeMatrixKernelPKfPafi)
        /*002c*/ 	.word	0x00000000
.L_7:


//--------------------- .nv.compat                --------------------------
	.section	.nv.compat,"",@"SHT_CUDA_COMPAT_INFO"
	.align	4
        /*0000*/ 	.byte	0x02, 0x09, 0x00, 0x00, 0x02, 0x02, 0x01, 0x00, 0x02, 0x05, 0x05, 0x00, 0x03, 0x07, 0x01, 0x01
        /*0010*/ 	.byte	0x02, 0x03, 0x00, 0x00, 0x02, 0x06, 0x01, 0x00, 0x04, 0x0b, 0x08, 0x00, 0x01, 0x00, 0x00, 0x00
        /*0020*/ 	.byte	0x00, 0x00, 0x00, 0x00


//--------------------- .nv.info._Z20quantizeMatrixKernelPKfPafi --------------------------
	.section	.nv.info._Z20quantizeMatrixKernelPKfPafi,"",@"SHT_CUDA_INFO"
	.sectionflags	@""
	.align	4


	//----- nvinfo : EIATTR_CUDA_API_VERSION
	.align		4
        /*0000*/ 	.byte	0x04, 0x37
        /*0002*/ 	.short	(.L_9 - .L_8)
.L_8:
        /*0004*/ 	.word	0x00000082


	//----- nvinfo : EIATTR_KPARAM_INFO
	.align		4
.L_9:
        /*0008*/ 	.byte	0x04, 0x17
        /*000a*/ 	.short	(.L_11 - .L_10)
.L_10:
        /*000c*/ 	.word	0x00000000
        /*0010*/ 	.short	0x0003
        /*0012*/ 	.short	0x0014
        /*0014*/ 	.byte	0x00, 0xf0, 0x11, 0x00


	//----- nvinfo : EIATTR_KPARAM_INFO
	.align		4
.L_11:
        /*0018*/ 	.byte	0x04, 0x17
        /*001a*/ 	.short	(.L_13 - .L_12)
.L_12:
        /*001c*/ 	.word	0x00000000
        /*0020*/ 	.short	0x0002
        /*0022*/ 	.short	0x0010
        /*0024*/ 	.byte	0x00, 0xf0, 0x11, 0x00


	//----- nvinfo : EIATTR_KPARAM_INFO
	.align		4
.L_13:
        /*0028*/ 	.byte	0x04, 0x17
        /*002a*/ 	.short	(.L_15 - .L_14)
.L_14:
        /*002c*/ 	.word	0x00000000
        /*0030*/ 	.short	0x0001
        /*0032*/ 	.short	0x0008
        /*0034*/ 	.byte	0x00, 0xf5, 0x21, 0x00


	//----- nvinfo : EIATTR_KPARAM_INFO
	.align		4
.L_15:
        /*0038*/ 	.byte	0x04, 0x17
        /*003a*/ 	.short	(.L_17 - .L_16)
.L_16:
        /*003c*/ 	.word	0x00000000
        /*0040*/ 	.short	0x0000
        /*0042*/ 	.short	0x0000
        /*0044*/ 	.byte	0x00, 0xf5, 0x21, 0x00


	//----- nvinfo : EIATTR_SPARSE_MMA_MASK
	.align		4
.L_17:
        /*0048*/ 	.byte	0x03, 0x50
        /*004a*/ 	.short	0x0000


	//----- nvinfo : EIATTR_MAXREG_COUNT
	.align		4
        /*004c*/ 	.byte	0x03, 0x1b
        /*004e*/ 	.short	0x00ff


	//----- nvinfo : EIATTR_MERCURY_ISA_VERSION
	.align		4
        /*0050*/ 	.byte	0x03, 0x5f
        /*0052*/ 	.short	0x0101


	//----- nvinfo : EIATTR_VRC_CTA_INIT_COUNT
	.align		4
        /*0054*/ 	.byte	0x02, 0x4a
	.zero		1
	.zero		1


	//----- nvinfo : EIATTR_EXIT_INSTR_OFFSETS
	.align		4
        /*0058*/ 	.byte	0x04, 0x1c
        /*005a*/ 	.short	(.L_19 - .L_18)


	//   ....[0]....
.L_18:
        /*005c*/ 	.word	0x00000070


	//   ....[1]....
        /*0060*/ 	.word	0x00000210


	//----- nvinfo : EIATTR_CRS_STACK_SIZE
	.align		4
.L_19:
        /*0064*/ 	.byte	0x04, 0x1e
        /*0066*/ 	.short	(.L_21 - .L_20)
.L_20:
        /*0068*/ 	.word	0x00000000


	//----- nvinfo : EIATTR_CBANK_PARAM_SIZE
	.align		4
.L_21:
        /*006c*/ 	.byte	0x03, 0x19
        /*006e*/ 	.short	0x0018


	//----- nvinfo : EIATTR_PARAM_CBANK
	.align		4
        /*0070*/ 	.byte	0x04, 0x0a
        /*0072*/ 	.short	(.L_23 - .L_22)
	.align		4
.L_22:
        /*0074*/ 	.word	index@(.nv.constant0._Z20quantizeMatrixKernelPKfPafi)
        /*0078*/ 	.short	0x0380
        /*007a*/ 	.short	0x0018


	//----- nvinfo : EIATTR_SW_WAR
	.align		4
.L_23:
        /*007c*/ 	.byte	0x04, 0x36
        /*007e*/ 	.short	(.L_25 - .L_24)
.L_24:
        /*0080*/ 	.word	0x00000008
.L_25:


//--------------------- .nv.callgraph             --------------------------
	.section	.nv.callgraph,"",@"SHT_CUDA_CALLGRAPH"
	.align	4
	.sectionentsize	8
	.align		4
        /*0000*/ 	.word	0x00000000
	.align		4
        /*0004*/ 	.word	0xffffffff
	.align		4
        /*0008*/ 	.word	0x00000000
	.align		4
        /*000c*/ 	.word	0xfffffffe
	.align		4
        /*0010*/ 	.word	0x00000000
	.align		4
        /*0014*/ 	.word	0xfffffffd
	.align		4
        /*0018*/ 	.word	0x00000000
	.align		4
        /*001c*/ 	.word	0xfffffffc


//--------------------- .text._Z20quantizeMatrixKernelPKfPafi --------------------------
	.section	.text._Z20quantizeMatrixKernelPKfPafi,"ax",@progbits
	.align	128
        .global         _Z20quantizeMatrixKernelPKfPafi
        .type           _Z20quantizeMatrixKernelPKfPafi,@function
        .size           _Z20quantizeMatrixKernelPKfPafi,(.L_x_14 - _Z20quantizeMatrixKernelPKfPafi)
        .other          _Z20quantizeMatrixKernelPKfPafi,@"STO_CUDA_ENTRY STV_DEFAULT"
_Z20quantizeMatrixKernelPKfPafi:
.text._Z20quantizeMatrixKernelPKfPafi:
[----:B------:R-:W-:Y:S01]  /*0000*/  LDC R1, c[0x0][0x37c] ;  /* 0x0000df00ff017b82 */ /* 0x000fe20000000800 */
[----:B------:R-:W0:Y:S07]  /*0010*/  S2R R3, SR_TID.X ;  /* 0x0000000000037919 */ /* 0x000e2e0000002100 */
[----:B------:R-:W0:Y:S01]  /*0020*/  S2UR UR4, SR_CTAID.X ;  /* 0x00000000000479c3 */ /* 0x000e220000002500 */
[----:B------:R-:W1:Y:S07]  /*0030*/  LDCU UR5, c[0x0][0x394] ;  /* 0x00007280ff0577ac */ /* 0x000e6e0008000800 */
[----:B------:R-:W0:Y:S02]  /*0040*/  LDC R2, c[0x0][0x360] ;  /* 0x0000d800ff027b82 */ /* 0x000e240000000800 */
[----:B0-----:R-:W-:-:S05]  /*0050*/  IMAD R2, R2, UR4, R3 ;  /* 0x0000000402027c24 */ /* 0x001fca000f8e0203 */
[----:B-1----:R-:W-:-:S13]  /*0060*/  ISETP.GE.AND P0, PT, R2, UR5, PT ;  /* 0x0000000502007c0c */ /* 0x002fda000bf06270 */
[----:B------:R-:W-:Y:S05]  /*0070*/  @P0 EXIT ;  /* 0x000000000000094d */ /* 0x000fea0003800000 */
[----:B------:R-:W0:Y:S01]  /*0080*/  LDC.64 R4, c[0x0][0x380] ;  /* 0x0000e000ff047b82 */ /* 0x000e220000000a00 */
[----:B------:R-:W1:Y:S07]  /*0090*/  LDCU.64 UR4, c[0x0][0x358] ;  /* 0x00006b00ff0477ac */ /* 0x000e6e0008000a00 */
[----:B------:R-:W2:Y:S01]  /*00a0*/  LDC R9, c[0x0][0x390] ;  /* 0x0000e400ff097b82 */ /* 0x000ea20000000800 */
[----:B0-----:R-:W-:-:S05]  /*00b0*/  IMAD.WIDE R4, R2, 0x4, R4 ;  /* 0x0000000402047825 */ /* 0x001fca00078e0204 */
[----:B-1----:R-:W3:Y:S01]  /*00c0*/  LDG.E R0, desc[UR4][R4.64] ;  /* 0x0000000404007981 */ /* 0x002ee2000c1e1900 */
[----:B------:R-:W-:Y:S01]  /*00d0*/  BSSY.RECONVERGENT B0, `(.L_x_0) ;  /* 0x000000c000007945 */ /* 0x000fe20003800200 */
[----:B--2---:R-:W0:Y:S02]  /*00e0*/  MUFU.RCP R3, R9 ;  /* 0x0000000900037308 */ /* 0x004e240000001000 */
[----:B0-----:R-:W-:-:S04]  /*00f0*/  FFMA R6, R3, -R9, 1 ;  /* 0x3f80000003067423 */ /* 0x001fc80000000809 */
[----:B------:R-:W-:Y:S02]  /*0100*/  FFMA R3, R3, R6, R3 ;  /* 0x0000000603037223 */ /* 0x000fe40000000003 */
[----:B---3--:R-:W0:Y:S02]  /*0110*/  FCHK P0, R0, R9 ;  /* 0x0000000900007302 */ /* 0x008e240000000000 */
[----:B------:R-:W-:-:S04]  /*0120*/  FFMA R6, R0, R3, RZ ;  /* 0x0000000300067223 */ /* 0x000fc800000000ff */
[----:B------:R-:W-:-:S04]  /*0130*/  FFMA R7, R6, -R9, R0 ;  /* 0x8000000906077223 */ /* 0x000fc80000000000 */
[----:B------:R-:W-:Y:S01]  /*0140*/  FFMA R3, R3, R7, R6 ;  /* 0x0000000703037223 */ /* 0x000fe20000000006 */
[----:B0-----:R-:W-:Y:S06]  /*0150*/  @!P0 BRA `(.L_x_1) ;  /* 0x00000000000c8947 */ /* 0x001fec0003800000 */
[----:B------:R-:W-:-:S07]  /*0160*/  MOV R4, 0x180 ;  /* 0x0000018000047802 */ /* 0x000fce0000000f00 */
[----:B------:R-:W-:Y:S05]  /*0170*/  CALL.REL.NOINC `($__internal_0_$__cuda_sm3x_div_rn_noftz_f32_slowpath) ;  /* 0x0000000000287944 */ /* 0x000fea0003c00000 */
[----:B------:R-:W-:-:S07]  /*0180*/  IMAD.MOV.U32 R3, RZ, RZ, R0 ;  /* 0x000000ffff037224 */ /* 0x000fce00078e0000 */
.L_x_1:
[----:B------:R-:W-:Y:S05]  /*0190*/  BSYNC.RECONVERGENT B0 ;  /* 0x0000000000007941 */ /* 0x000fea0003800200 */
.L_x_0:
[----:B------:R-:W0:Y:S01]  /*01a0*/  LDCU.64 UR6, c[0x0][0x388] ;  /* 0x00007100ff0677ac */ /* 0x000e220008000a00 */
[----:B------:R-:W1:Y:S02]  /*01b0*/  F2I.NTZ R3, R3 ;  /* 0x0000000300037305 */ /* 0x000e640000203100 */
[----:B-1----:R-:W-:Y:S02]  /*01c0*/  VIMNMX R0, PT, PT, R3, 0x7f, PT ;  /* 0x0000007f03007848 */ /* 0x002fe40003fe0100 */
[----:B0-----:R-:W-:Y:S02]  /*01d0*/  IADD3 R4, P0, PT, R2, UR6, RZ ;  /* 0x0000000602047c10 */ /* 0x001fe4000ff1e0ff */
[----:B------:R-:W-:Y:S02]  /*01e0*/  VIMNMX R7, PT, PT, R0, -0x80, !PT ;  /* 0xffffff8000077848 */ /* 0x000fe40007fe0100 */
[----:B------:R-:W-:-:S05]  /*01f0*/  LEA.HI.X.SX32 R5, R2, UR7, 0x1, P0 ;  /* 0x0000000702057c11 */ /* 0x000fca00080f0eff */
[----:B------:R-:W-:Y:S01]  /*0200*/  STG.E.U8 desc[UR4][R4.64], R7 ;  /* 0x0000000704007986 */ /* 0x000fe2000c101104 */
[----:B------:R-:W-:Y:S05]  /*0210*/  EXIT ;  /* 0x000000000000794d */ /* 0x000fea0003800000 */
        .weak           $__internal_0_$__cuda_sm3x_div_rn_noftz_f32_slowpath
        .type           $__internal_0_$__cuda_sm3x_div_rn_noftz_f32_slowpath,@function
        .size           $__internal_0_$__cuda_sm3x_div_rn_noftz_f32_slowpath,(.L_x_14 - $__internal_0_$__cuda_sm3x_div_rn_noftz_f32_slowpath)
$__internal_0_$__cuda_sm3x_div_rn_noftz_f32_slowpath:
[----:B------:R-:W0:Y:S01]  /*0220*/  LDC R3, c[0x0][0x390] ;  /* 0x0000e400ff037b82 */ /* 0x000e220000000800 */
[--C-:B------:R-:W-:Y:S01]  /*0230*/  SHF.R.U32.HI R5, RZ, 0x17, R0.reuse ;  /* 0x00000017ff057819 */ /* 0x100fe20000011600 */
[----:B------:R-:W1:Y:S01]  /*0240*/  LDCU UR6, c[0x0][0x390] ;  /* 0x00007200ff0677ac */ /* 0x000e620008000800 */
[----:B------:R-:W-:Y:S01]  /*0250*/  BSSY.RECONVERGENT B1, `(.L_x_2) ;  /* 0x0000064000017945 */ /* 0x000fe20003800200 */
[----:B------:R-:W-:Y:S01]  /*0260*/  IMAD.MOV.U32 R7, RZ, RZ, R0 ;  /* 0x000000ffff077224 */ /* 0x000fe200078e0000 */
[----:B------:R-:W-:-:S05]  /*0270*/  LOP3.LUT R5, R5, 0xff, RZ, 0xc0, !PT ;  /* 0x000000ff05057812 */ /* 0x000fca00078ec0ff */
[----:B------:R-:W-:Y:S02]  /*0280*/  VIADD R10, R5, 0xffffffff ;  /* 0xffffffff050a7836 */ /* 0x000fe40000000000 */
[----:B-1----:R-:W-:Y:S01]  /*0290*/  IMAD.U32 R8, RZ, RZ, UR6 ;  /* 0x00000006ff087e24 */ /* 0x002fe2000f8e00ff */
[----:B0-----:R-:W-:-:S04]  /*02a0*/  SHF.R.U32.HI R6, RZ, 0x17, R3 ;  /* 0x00000017ff067819 */ /* 0x001fc80000011603 */
[----:B------:R-:W-:-:S05]  /*02b0*/  LOP3.LUT R6, R6, 0xff, RZ, 0xc0, !PT ;  /* 0x000000ff06067812 */ /* 0x000fca00078ec0ff */
[----:B------:R-:W-:-:S05]  /*02c0*/  VIADD R11, R6, 0xffffffff ;  /* 0xffffffff060b7836 */ /* 0x000fca0000000000 */
[----:B------:R-:W-:-:S04]  /*02d0*/  ISETP.GT.U32.AND P0, PT, R11, 0xfd, PT ;  /* 0x000000fd0b00780c */ /* 0x000fc80003f04070 */
[----:B------:R-:W-:-:S13]  /*02e0*/  ISETP.GT.U32.OR P0, PT, R10, 0xfd, P0 ;  /* 0x000000fd0a00780c */ /* 0x000fda0000704470 */
[----:B------:R-:W-:Y:S01]  /*02f0*/  @!P0 IMAD.MOV.U32 R9, RZ, RZ, RZ ;  /* 0x000000ffff098224 */ /* 0x000fe200078e00ff */
[----:B------:R-:W-:Y:S06]  /*0300*/  @!P0 BRA `(.L_x_3) ;  /* 0x00000000005c8947 */ /* 0x000fec0003800000 */
[----:B------:R-:W-:Y:S02]  /*0310*/  FSETP.GTU.FTZ.AND P1, PT, |R3|, +INF , PT ;  /* 0x7f8000000300780b */ /* 0x000fe40003f3c200 */
[----:B------:R-:W-:-:S04]  /*0320*/  FSETP.GTU.FTZ.AND P0, PT, |R0|, +INF , PT ;  /* 0x7f8000000000780b */ /* 0x000fc80003f1c200 */
[----:B------:R-:W-:-:S13]  /*0330*/  PLOP3.LUT P0, PT, P0, P1, PT, 0xf8, 0x8f ;  /* 0x00000000008f781c */ /* 0x000fda0000703f70 */
[----:B------:R-:W-:Y:S05]  /*0340*/  @P0 BRA `(.L_x_4) ;  /* 0x00000004004c0947 */ /* 0x000fea0003800000 */
[----:B------:R-:W-:-:S13]  /*0350*/  LOP3.LUT P0, RZ, R8, 0x7fffffff, R7, 0xc8, !PT ;  /* 0x7fffffff08ff7812 */ /* 0x000fda000780c807 */
[----:B------:R-:W-:Y:S05]  /*0360*/  @!P0 BRA `(.L_x_5) ;  /* 0x00000004003c8947 */ /* 0x000fea0003800000 */
[C---:B------:R-:W-:Y:S02]  /*0370*/  FSETP.NEU.FTZ.AND P2, PT, |R0|.reuse, +INF , PT ;  /* 0x7f8000000000780b */ /* 0x040fe40003f5d200 */
[----:B------:R-:W-:Y:S02]  /*0380*/  FSETP.NEU.FTZ.AND P1, PT, |R3|, +INF , PT ;  /* 0x7f8000000300780b */ /* 0x000fe40003f3d200 */
[----:B------:R-:W-:-:S11]  /*0390*/  FSETP.NEU.FTZ.AND P0, PT, |R0|, +INF , PT ;  /* 0x7f8000000000780b */ /* 0x000fd60003f1d200 */
[----:B------:R-:W-:Y:S05]  /*03a0*/  @!P1 BRA !P2, `(.L_x_5) ;  /* 0x00000004002c9947 */ /* 0x000fea0005000000 */
[----:B------:R-:W-:-:S04]  /*03b0*/  LOP3.LUT P2, RZ, R7, 0x7fffffff, RZ, 0xc0, !PT ;  /* 0x7fffffff07ff7812 */ /* 0x000fc8000784c0ff */
[----:B------:R-:W-:-:S13]  /*03c0*/  PLOP3.LUT P1, PT, P1, P2, PT, 0x2f, 0xf2 ;  /* 0x0000000000f2781c */ /* 0x000fda0000f24577 */
[----:B------:R-:W-:Y:S05]  /*03d0*/  @P1 BRA `(.L_x_6) ;  /* 0x0000000400181947 */ /* 0x000fea0003800000 */
[----:B------:R-:W-:-:S04]  /*03e0*/  LOP3.LUT P1, RZ, R8, 0x7fffffff, RZ, 0xc0, !PT ;  /* 0x7fffffff08ff7812 */ /* 0x000fc8000782c0ff */
[----:B------:R-:W-:-:S13]  /*03f0*/  PLOP3.LUT P0, PT, P0, P1, PT, 0x2f, 0xf2 ;  /* 0x0000000000f2781c */ /* 0x000fda0000702577 */
[----:B------:R-:W-:Y:S05]  /*0400*/  @P0 BRA `(.L_x_7) ;  /* 0x0000000400000947 */ /* 0x000fea0003800000 */
[----:B------:R-:W-:Y:S02]  /*0410*/  ISETP.GE.AND P0, PT, R10, RZ, PT ;  /* 0x000000ff0a00720c */ /* 0x000fe40003f06270 */
[----:B------:R-:W-:-:S11]  /*0420*/  ISETP.GE.AND P1, PT, R11, RZ, PT ;  /* 0x000000ff0b00720c */ /* 0x000fd60003f26270 */
[----:B------:R-:W-:Y:S02]  /*0430*/  @P0 IMAD.MOV.U32 R9, RZ, RZ, RZ ;  /* 0x000000ffff090224 */ /* 0x000fe400078e00ff */
[----:B------:R-:W-:Y:S01]  /*0440*/  @!P0 FFMA R7, R0, 1.84467440737095516160e+19, RZ ;  /* 0x5f80000000078823 */ /* 0x000fe200000000ff */
[----:B------:R-:W-:Y:S02]  /*0450*/  @!P0 IMAD.MOV.U32 R9, RZ, RZ, -0x40 ;  /* 0xffffffc0ff098424 */ /* 0x000fe400078e00ff */
[----:B------:R-:W-:Y:S02]  /*0460*/  @!P1 FFMA R8, R3, 1.84467440737095516160e+19, RZ ;  /* 0x5f80000003089823 */ /* 0x000fe400000000ff */
[----:B------:R-:W-:-:S07]  /*0470*/  @!P1 VIADD R9, R9, 0x40 ;  /* 0x0000004009099836 */ /* 0x000fce0000000000 */
.L_x_3:
[----:B------:R-:W-:Y:S01]  /*0480*/  LEA R3, R6, 0xc0800000, 0x17 ;  /* 0xc080000006037811 */ /* 0x000fe200078eb8ff */
[----:B------:R-:W-:Y:S01]  /*0490*/  VIADD R5, R5, 0xffffff81 ;  /* 0xffffff8105057836 */ /* 0x000fe20000000000 */
[----:B------:R-:W-:Y:S03]  /*04a0*/  BSSY.RECONVERGENT B2, `(.L_x_8) ;  /* 0x0000035000027945 */ /* 0x000fe60003800200 */
[----:B------:R-:W-:Y:S01]  /*04b0*/  IMAD.IADD R3, R8, 0x1, -R3 ;  /* 0x0000000108037824 */ /* 0x000fe200078e0a03 */
[C---:B------:R-:W-:Y:S01]  /*04c0*/  IADD3 R6, PT, PT, R5.reuse, 0x7f, -R6 ;  /* 0x0000007f05067810 */ /* 0x040fe20007ffe806 */
[----:B------:R-:W-:Y:S02]  /*04d0*/  IMAD R0, R5, -0x800000, R7 ;  /* 0xff80000005007824 */ /* 0x000fe400078e0207 */
[----:B------:R-:W0:Y:S01]  /*04e0*/  MUFU.RCP R8, R3 ;  /* 0x0000000300087308 */ /* 0x000e220000001000 */
[----:B------:R-:W-:Y:S01]  /*04f0*/  FADD.FTZ R11, -R3, -RZ ;  /* 0x800000ff030b7221 */ /* 0x000fe20000010100 */
[----:B------:R-:W-:-:S03]  /*0500*/  IMAD.IADD R6, R6, 0x1, R9 ;  /* 0x0000000106067824 */ /* 0x000fc600078e0209 */
[----:B0-----:R-:W-:-:S04]  /*0510*/  FFMA R13, R8, R11, 1 ;  /* 0x3f800000080d7423 */ /* 0x001fc8000000000b */
[----:B------:R-:W-:-:S04]  /*0520*/  FFMA R10, R8, R13, R8 ;  /* 0x0000000d080a7223 */ /* 0x000fc80000000008 */
[----:B------:R-:W-:-:S04]  /*0530*/  FFMA R7, R0, R10, RZ ;  /* 0x0000000a00077223 */ /* 0x000fc800000000ff */
[----:B------:R-:W-:-:S04]  /*0540*/  FFMA R8, R11, R7, R0 ;  /* 0x000000070b087223 */ /* 0x000fc80000000000 */
[----:B------:R-:W-:-:S04]  /*0550*/  FFMA R7, R10, R8, R7 ;  /* 0x000000080a077223 */ /* 0x000fc80000000007 */
[----:B------:R-:W-:-:S04]  /*0560*/  FFMA R8, R11, R7, R0 ;  /* 0x000000070b087223 */ /* 0x000fc80000000000 */
[----:B------:R-:W-:-:S05]  /*0570*/  FFMA R0, R10, R8, R7 ;  /* 0x000000080a007223 */ /* 0x000fca0000000007 */
[----:B------:R-:W-:-:S04]  /*0580*/  SHF.R.U32.HI R3, RZ, 0x17, R0 ;  /* 0x00000017ff037819 */ /* 0x000fc80000011600 */
[----:B------:R-:W-:-:S05]  /*0590*/  LOP3.LUT R3, R3, 0xff, RZ, 0xc0, !PT ;  /* 0x000000ff03037812 */ /* 0x000fca00078ec0ff */
[----:B------:R-:W-:-:S04]  /*05a0*/  IMAD.IADD R9, R3, 0x1, R6 ;  /* 0x0000000103097824 */ /* 0x000fc800078e0206 */
[----:B------:R-:W-:-:S05]  /*05b0*/  VIADD R3, R9, 0xffffffff ;  /* 0xffffffff09037836 */ /* 0x000fca0000000000 */
[----:B------:R-:W-:-:S13]  /*05c0*/  ISETP.GE.U32.AND P0, PT, R3, 0xfe, PT ;  /* 0x000000fe0300780c */ /* 0x000fda0003f06070 */
[----:B------:R-:W-:Y:S05]  /*05d0*/  @!P0 BRA `(.L_x_9) ;  /* 0x0000000000808947 */ /* 0x000fea0003800000 */
[----:B------:R-:W-:-:S13]  /*05e0*/  ISETP.GT.AND P0, PT, R9, 0xfe, PT ;  /* 0x000000fe0900780c */ /* 0x000fda0003f04270 */
[----:B------:R-:W-:Y:S05]  /*05f0*/  @P0 BRA `(.L_x_10) ;  /* 0x00000000006c0947 */ /* 0x000fea0003800000 */
[----:B------:R-:W-:-:S13]  /*0600*/  ISETP.GE.AND P0, PT, R9, 0x1, PT ;  /* 0x000000010900780c */ /* 0x000fda0003f06270 */
[----:B------:R-:W-:Y:S05]  /*0610*/  @P0 BRA `(.L_x_11) ;  /* 0x0000000000740947 */ /* 0x000fea0003800000 */
[----:B------:R-:W-:Y:S02]  /*0620*/  ISETP.GE.AND P0, PT, R9, -0x18, PT ;  /* 0xffffffe80900780c */ /* 0x000fe40003f06270 */
[----:B------:R-:W-:-:S11]  /*0630*/  LOP3.LUT R0, R0, 0x80000000, RZ, 0xc0, !PT ;  /* 0x8000000000007812 */ /* 0x000fd600078ec0ff */
[----:B------:R-:W-:Y:S05]  /*0640*/  @!P0 BRA `(.L_x_11) ;  /* 0x0000000000688947 */ /* 0x000fea0003800000 */
[CCC-:B------:R-:W-:Y:S01]  /*0650*/  FFMA.RZ R3, R10.reuse, R8.reuse, R7.reuse ;  /* 0x000000080a037223 */ /* 0x1c0fe2000000c007 */
[CCC-:B------:R-:W-:Y:S01]  /*0660*/  FFMA.RM R6, R10.reuse, R8.reuse, R7.reuse ;  /* 0x000000080a067223 */ /* 0x1c0fe20000004007 */
[C---:B------:R-:W-:Y:S02]  /*0670*/  ISETP.NE.AND P2, PT, R9.reuse, RZ, PT ;  /* 0x000000ff0900720c */ /* 0x040fe40003f45270 */
[----:B------:R-:W-:Y:S02]  /*0680*/  ISETP.NE.AND P1, PT, R9, RZ, PT ;  /* 0x000000ff0900720c */ /* 0x000fe40003f25270 */
[----:B------:R-:W-:Y:S01]  /*0690*/  LOP3.LUT R5, R3, 0x7fffff, RZ, 0xc0, !PT ;  /* 0x007fffff03057812 */ /* 0x000fe200078ec0ff */
[----:B------:R-:W-:Y:S01]  /*06a0*/  FFMA.RP R3, R10, R8, R7 ;  /* 0x000000080a037223 */ /* 0x000fe20000008007 */
[----:B------:R-:W-:Y:S02]  /*06b0*/  VIADD R8, R9, 0x20 ;  /* 0x0000002009087836 */ /* 0x000fe40000000000 */
[----:B------:R-:W-:Y:S01]  /*06c0*/  LOP3.LUT R5, R5, 0x800000, RZ, 0xfc, !PT ;  /* 0x0080000005057812 */ /* 0x000fe200078efcff */
[----:B------:R-:W-:Y:S01]  /*06d0*/  IMAD.MOV R7, RZ, RZ, -R9 ;  /* 0x000000ffff077224 */ /* 0x000fe200078e0a09 */
[----:B------:R-:W-:-:S02]  /*06e0*/  FSETP.NEU.FTZ.AND P0, PT, R3, R6, PT ;  /* 0x000000060300720b */ /* 0x000fc40003f1d000 */
[----:B------:R-:W-:Y:S02]  /*06f0*/  SHF.L.U32 R8, R5, R8, RZ ;  /* 0x0000000805087219 */ /* 0x000fe400000006ff */
[----:B------:R-:W-:Y:S02]  /*0700*/  SEL R6, R7, RZ, P2 ;  /* 0x000000ff07067207 */ /* 0x000fe40001000000 */
[----:B------:R-:W-:Y:S02]  /*0710*/  ISETP.NE.AND P1, PT, R8, RZ, P1 ;  /* 0x000000ff0800720c */ /* 0x000fe40000f25270 */
[----:B------:R-:W-:Y:S02]  /*0720*/  SHF.R.U32.HI R6, RZ, R6, R5 ;  /* 0x00000006ff067219 */ /* 0x000fe40000011605 */
[----:B------:R-:W-:Y:S02]  /*0730*/  PLOP3.LUT P0, PT, P0, P1, PT, 0xf8, 0x8f ;  /* 0x00000000008f781c */ /* 0x000fe40000703f70 */
[----:B------:R-:W-:-:S02]  /*0740*/  SHF.R.U32.HI R8, RZ, 0x1, R6 ;  /* 0x00000001ff087819 */ /* 0x000fc40000011606 */
[----:B------:R-:W-:-:S04]  /*0750*/  SEL R3, RZ, 0x1, !P0 ;  /* 0x00000001ff037807 */ /* 0x000fc80004000000 */
[----:B------:R-:W-:-:S04]  /*0760*/  LOP3.LUT R3, R3, 0x1, R8, 0xf8, !PT ;  /* 0x0000000103037812 */ /* 0x000fc800078ef808 */
[----:B------:R-:W-:-:S05]  /*0770*/  LOP3.LUT R3, R3, R6, RZ, 0xc0, !PT ;  /* 0x0000000603037212 */ /* 0x000fca00078ec0ff */
[----:B------:R-:W-:-:S05]  /*0780*/  IMAD.IADD R3, R8, 0x1, R3 ;  /* 0x0000000108037824 */ /* 0x000fca00078e0203 */
[----:B------:R-:W-:Y:S01]  /*0790*/  LOP3.LUT R0, R3, R0, RZ, 0xfc, !PT ;  /* 0x0000000003007212 */ /* 0x000fe200078efcff */
[----:B------:R-:W-:Y:S06]  /*07a0*/  BRA `(.L_x_11) ;  /* 0x0000000000107947 */ /* 0x000fec0003800000 */
.L_x_10:
[----:B------:R-:W-:-:S04]  /*07b0*/  LOP3.LUT R0, R0, 0x80000000, RZ, 0xc0, !PT ;  /* 0x8000000000007812 */ /* 0x000fc800078ec0ff */
[----:B------:R-:W-:Y:S01]  /*07c0*/  LOP3.LUT R0, R0, 0x7f800000, RZ, 0xfc, !PT ;  /* 0x7f80000000007812 */ /* 0x000fe200078efcff */
[----:B------:R-:W-:Y:S06]  /*07d0*/  BRA `(.L_x_11) ;  /* 0x0000000000047947 */ /* 0x000fec0003800000 */
.L_x_9:
[----:B------:R-:W-:-:S07]  /*07e0*/  IMAD R0, R6, 0x800000, R0 ;  /* 0x0080000006007824 */ /* 0x000fce00078e0200 */
.L_x_11:
[----:B------:R-:W-:Y:S05]  /*07f0*/  BSYNC.RECONVERGENT B2 ;  /* 0x0000000000027941 */ /* 0x000fea0003800200 */
.L_x_8:
[----:B------:R-:W-:Y:S05]  /*0800*/  BRA `(.L_x_12) ;  /* 0x0000000000207947 */ /* 0x000fea0003800000 */
.L_x_7:
[----:B------:R-:W-:-:S04]  /*0810*/  LOP3.LUT R0, R8, 0x80000000, R7, 0x48, !PT ;  /* 0x8000000008007812 */ /* 0x000fc800078e4807 */
[----:B------:R-:W-:Y:S01]  /*0820*/  LOP3.LUT R0, R0, 0x7f800000, RZ, 0xfc, !PT ;  /* 0x7f80000000007812 */ /* 0x000fe200078efcff */
[----:B------:R-:W-:Y:S06]  /*0830*/  BRA `(.L_x_12) ;  /* 0x0000000000147947 */ /* 0x000fec0003800000 */
.L_x_6:
[----:B------:R-:W-:Y:S01]  /*0840*/  LOP3.LUT R0, R8, 0x80000000, R7, 0x48, !PT ;  /* 0x8000000008007812 */ /* 0x000fe200078e4807 */
[----:B------:R-:W-:Y:S06]  /*0850*/  BRA `(.L_x_12) ;  /* 0x00000000000c7947 */ /* 0x000fec0003800000 */
.L_x_5:
[----:B------:R-:W0:Y:S01]  /*0860*/  MUFU.RSQ R0, -QNAN ;  /* 0xffc0000000007908 */ /* 0x000e220000001400 */
[----:B------:R-:W-:Y:S05]  /*0870*/  BRA `(.L_x_12) ;  /* 0x0000000000047947 */ /* 0x000fea0003800000 */
.L_x_4:
[----:B------:R-:W-:-:S07]  /*0880*/  FADD.FTZ R0, R0, R3 ;  /* 0x0000000300007221 */ /* 0x000fce0000010000 */
.L_x_12:
[----:B------:R-:W-:Y:S05]  /*0890*/  BSYNC.RECONVERGENT B1 ;  /* 0x0000000000017941 */ /* 0x000fea0003800200 */
.L_x_2:
[----:B------:R-:W-:-:S04]  /*08a0*/  IMAD.MOV.U32 R5, RZ, RZ, 0x0 ;  /* 0x00000000ff057424 */ /* 0x000fc800078e00ff */
[----:B0-----:R-:W-:Y:S05]  /*08b0*/  RET.REL.NODEC R4 `(_Z20quantizeMatrixKernelPKfPafi) ;  /* 0xfffffff404d07950 */ /* 0x001fea0003c3ffff */
.L_x_13:
[----:B------:R-:W-:-:S00]  /*08c0*/  BRA `(.L_x_13) ;  /* 0xfffffffc00fc7947 */ /* 0x000fc0000383ffff */
[----:B------:R-:W-:-:S00]  /*08d0*/  NOP ;  /* 0x0000000000007918 */ /* 0x000fc00000000000 */
        /* <DEDUP_REMOVED lines=10> */
.L_x_14:


//--------------------- .nv.shared.reserved.0     --------------------------
	.section	.nv.shared.reserved.0,"aw",@nobits
	.weak		__nv_reservedSMEM_offset_0_alias
	.size		__nv_reservedSMEM_offset_0_alias, 0, 64
	.other		__nv_reservedSMEM_offset_0_alias,@"STO_CUDA_RESERVED_SHARED STV_DEFAULT"
__nv_reservedSMEM_offset_0_alias:
	.zero		0
	.zero		64


//--------------------- .nv.constant0._Z20quantizeMatrixKernelPKfPafi --------------------------
	.section	.nv.constant0._Z20quantizeMatrixKernelPKfPafi,"a",@progbits
	.sectionflags	@""
	.align	4
.nv.constant0._Z20quantizeMatrixKernelPKfPafi:
	.zero		920


//--------------------- SYMBOLS --------------------------

	.type		.nv.reservedSmem.offset0,@object
	.size		.nv.reservedSmem.offset0,0x4
